	.headerflags	@"EF_CUDA_TEXMODE_UNIFIED EF_CUDA_64BIT_ADDRESS EF_CUDA_ACCELERATORS EF_CUDA_SM90 EF_CUDA_VIRTUAL_SM(EF_CUDA_SM90)"
	.elftype	@"ET_EXEC"


//--------------------- .nv.info                  --------------------------
	.section	.nv.info,"",@"SHT_CUDA_INFO"
	.align	4


	//----- nvinfo : EIATTR_REGCOUNT
	.align		4
        /*0000*/ 	.byte	0x04, 0x2f
        /*0002*/ 	.short	(.L_3 - .L_2)
	.align		4
.L_2:
        /*0004*/ 	.word	index@(triton_poi_fused__native_batch_norm_legit_no_training_46)
        /*0008*/ 	.word	0x00000010


	//----- nvinfo : EIATTR_MIN_STACK_SIZE
	.align		4
.L_3:
        /*000c*/ 	.byte	0x04, 0x12
        /*000e*/ 	.short	(.L_5 - .L_4)
	.align		4
.L_4:
        /*0010*/ 	.word	index@(triton_poi_fused__native_batch_norm_legit_no_training_46)
        /*0014*/ 	.word	0x00000000


	//----- nvinfo : EIATTR_FRAME_SIZE
	.align		4
.L_5:
        /*0018*/ 	.byte	0x04, 0x11
        /*001a*/ 	.short	(.L_7 - .L_6)
	.align		4
.L_6:
        /*001c*/ 	.word	index@(triton_poi_fused__native_batch_norm_legit_no_training_46)
        /*0020*/ 	.word	0x00000000


	//----- nvinfo : EIATTR_MIN_STACK_SIZE
	.align		4
.L_7:
        /*0024*/ 	.byte	0x04, 0x12
        /*0026*/ 	.short	(.L_9 - .L_8)
	.align		4
.L_8:
        /*0028*/ 	.word	index@(triton_poi_fused__native_batch_norm_legit_no_training_46)
        /*002c*/ 	.word	0x00000000
.L_9:


//--------------------- .nv.info.triton_poi_fused__native_batch_norm_legit_no_training_46 --------------------------
	.section	.nv.info.triton_poi_fused__native_batch_norm_legit_no_training_46,"",@"SHT_CUDA_INFO"
	.sectionflags	@""
	.align	4


	//----- nvinfo : EIATTR_CUDA_API_VERSION
	.align		4
        /*0000*/ 	.byte	0x04, 0x37
        /*0002*/ 	.short	(.L_11 - .L_10)
.L_10:
        /*0004*/ 	.word	0x0000007c


	//----- nvinfo : EIATTR_KPARAM_INFO
	.align		4
.L_11:
        /*0008*/ 	.byte	0x04, 0x17
        /*000a*/ 	.short	(.L_13 - .L_12)
.L_12:
        /*000c*/ 	.word	0x00000000
        /*0010*/ 	.short	0x0006
        /*0012*/ 	.short	0x0030
        /*0014*/ 	.byte	0x00, 0xf0, 0x11, 0x00


	//----- nvinfo : EIATTR_KPARAM_INFO
	.align		4
.L_13:
        /*0018*/ 	.byte	0x04, 0x17
        /*001a*/ 	.short	(.L_15 - .L_14)
.L_14:
        /*001c*/ 	.word	0x00000000
        /*0020*/ 	.short	0x0005
        /*0022*/ 	.short	0x0028
        /*0024*/ 	.byte	0x00, 0xf4, 0x21, 0x00


	//----- nvinfo : EIATTR_KPARAM_INFO
	.align		4
.L_15:
        /*0028*/ 	.byte	0x04, 0x17
        /*002a*/ 	.short	(.L_17 - .L_16)
.L_16:
        /*002c*/ 	.word	0x00000000
        /*0030*/ 	.short	0x0004
        /*0032*/ 	.short	0x0020
        /*0034*/ 	.byte	0x00, 0xf4, 0x21, 0x00


	//----- nvinfo : EIATTR_KPARAM_INFO
	.align		4
.L_17:
        /*0038*/ 	.byte	0x04, 0x17
        /*003a*/ 	.short	(.L_19 - .L_18)
.L_18:
        /*003c*/ 	.word	0x00000000
        /*0040*/ 	.short	0x0003
        /*0042*/ 	.short	0x0018
        /*0044*/ 	.byte	0x00, 0xf4, 0x21, 0x00


	//----- nvinfo : EIATTR_KPARAM_INFO
	.align		4
.L_19:
        /*0048*/ 	.byte	0x04, 0x17
        /*004a*/ 	.short	(.L_21 - .L_20)
.L_20:
        /*004c*/ 	.word	0x00000000
        /*0050*/ 	.short	0x0002
        /*0052*/ 	.short	0x0010
        /*0054*/ 	.byte	0x00, 0xf4, 0x21, 0x00


	//----- nvinfo : EIATTR_KPARAM_INFO
	.align		4
.L_21:
        /*0058*/ 	.byte	0x04, 0x17
        /*005a*/ 	.short	(.L_23 - .L_22)
.L_22:
        /*005c*/ 	.word	0x00000000
        /*0060*/ 	.short	0x0001
        /*0062*/ 	.short	0x0008
        /*0064*/ 	.byte	0x00, 0xf4, 0x21, 0x00


	//----- nvinfo : EIATTR_KPARAM_INFO
	.align		4
.L_23:
        /*0068*/ 	.byte	0x04, 0x17
        /*006a*/ 	.short	(.L_25 - .L_24)
.L_24:
        /*006c*/ 	.word	0x00000000
        /*0070*/ 	.short	0x0000
        /*0072*/ 	.short	0x0000
        /*0074*/ 	.byte	0x00, 0xf4, 0x21, 0x00


	//----- nvinfo : EIATTR_SPARSE_MMA_MASK
	.align		4
.L_25:
        /*0078*/ 	.byte	0x03, 0x50
        /*007a*/ 	.short	0x0000


	//----- nvinfo : EIATTR_MAXREG_COUNT
	.align		4
        /*007c*/ 	.byte	0x03, 0x1b
        /*007e*/ 	.short	0x00ff


	//----- nvinfo : EIATTR_EXIT_INSTR_OFFSETS
	.align		4
        /*0080*/ 	.byte	0x04, 0x1c
        /*0082*/ 	.short	(.L_27 - .L_26)


	//   ....[0]....
.L_26:
        /*0084*/ 	.word	0x000002b0


	//----- nvinfo : EIATTR_REQNTID
	.align		4
.L_27:
        /*0088*/ 	.byte	0x04, 0x10
        /*008a*/ 	.short	(.L_29 - .L_28)
.L_28:
        /*008c*/ 	.word	0x00000080
        /*0090*/ 	.word	0x00000001
        /*0094*/ 	.word	0x00000001


	//----- nvinfo : EIATTR_CBANK_PARAM_SIZE
	.align		4
.L_29:
        /*0098*/ 	.byte	0x03, 0x19
        /*009a*/ 	.short	0x0034


	//----- nvinfo : EIATTR_PARAM_CBANK
	.align		4
        /*009c*/ 	.byte	0x04, 0x0a
        /*009e*/ 	.short	(.L_31 - .L_30)
	.align		4
.L_30:
        /*00a0*/ 	.word	index@(.nv.constant0.triton_poi_fused__native_batch_norm_legit_no_training_46)
        /*00a4*/ 	.short	0x0210
        /*00a6*/ 	.short	0x0034


	//----- nvinfo : EIATTR_SW_WAR
	.align		4
.L_31:
        /*00a8*/ 	.byte	0x04, 0x36
        /*00aa*/ 	.short	(.L_33 - .L_32)
.L_32:
        /*00ac*/ 	.word	0x00000008
.L_33:


//--------------------- .nv.callgraph             --------------------------
	.section	.nv.callgraph,"",@"SHT_CUDA_CALLGRAPH"
	.align	4
	.sectionentsize	8
	.align		4
        /*0000*/ 	.word	0x00000000
	.align		4
        /*0004*/ 	.word	0xffffffff
	.align		4
        /*0008*/ 	.word	0x00000000
	.align		4
        /*000c*/ 	.word	0xfffffffe
	.align		4
        /*0010*/ 	.word	0x00000000
	.align		4
        /*0014*/ 	.word	0xfffffffd
	.align		4
        /*0018*/ 	.word	0x00000000
	.align		4
        /*001c*/ 	.word	0xfffffffc


//--------------------- .nv.constant4             --------------------------
	.section	.nv.constant4,"a",@progbits
	.align	8
	.align		8
.nv.constant4:
        /*0000*/ 	.dword	_$_str
	.align		8
        /*0008*/ 	.dword	_$_str_$_2


//--------------------- .text.triton_poi_fused__native_batch_norm_legit_no_training_46 --------------------------
	.section	.text.triton_poi_fused__native_batch_norm_legit_no_training_46,"ax",@progbits
	.align	128
        .global         triton_poi_fused__native_batch_norm_legit_no_training_46
        .type           triton_poi_fused__native_batch_norm_legit_no_training_46,@function
        .size           triton_poi_fused__native_batch_norm_legit_no_training_46,(.L_x_1 - triton_poi_fused__native_batch_norm_legit_no_training_46)
        .other          triton_poi_fused__native_batch_norm_legit_no_training_46,@"STO_CUDA_ENTRY STV_DEFAULT"
triton_poi_fused__native_batch_norm_legit_no_training_46:
.text.triton_poi_fused__native_batch_norm_legit_no_training_46:
[----:B------:R-:W-:Y:S01]  /*0000*/  LDC R1, c[0x0][0x28] ;  /* 0x00000a00ff017b82 */ /* 0x000fe20000000800 */
[----:B------:R-:W1:Y:S07]  /*0010*/  S2R R0, SR_TID.X ;  /* 0x0000000000007919 */ /* 0x000e6e0000002100 */
[----:B------:R-:W2:Y:S01]  /*0020*/  LDC.64 R6, c[0x0][0x220] ;  /* 0x00008800ff067b82 */ /* 0x000ea20000000a00 */
[----:B------:R-:W-:Y:S01]  /*0030*/  ULDC.64 UR4, c[0x0][0x208] ;  /* 0x0000820000047ab9 */ /* 0x000fe20000000a00 */
[----:B------:R-:W3:Y:S06]  /*0040*/  S2R R3, SR_CTAID.X ;  /* 0x0000000000037919 */ /* 0x000eec0000002500 */
[----:B------:R-:W4:Y:S08]  /*0050*/  LDC.64 R4, c[0x0][0x218] ;  /* 0x00008600ff047b82 */ /* 0x000f300000000a00 */
[----:B------:R-:W5:Y:S08]  /*0060*/  LDC.64 R8, c[0x0][0x228] ;  /* 0x00008a00ff087b82 */ /* 0x000f700000000a00 */
[----:B------:R-:W5:Y:S01]  /*0070*/  LDC.64 R10, c[0x0][0x230] ;  /* 0x00008c00ff0a7b82 */ /* 0x000f620000000a00 */
[----:B-1----:R-:W-:-:S02]  /*0080*/  LOP3.LUT R0, R0, 0x7f, RZ, 0xc0, !PT ;  /* 0x0000007f00007812 */ /* 0x002fc400078ec0ff */
[----:B---3--:R-:W-:Y:S02]  /*0090*/  SHF.R.S32.HI R2, RZ, 0x18, R3 ;  /* 0x00000018ff027819 */ /* 0x008fe40000011403 */
[----:B------:R-:W-:Y:S02]  /*00a0*/  LEA R0, R3, R0, 0x7 ;  /* 0x0000000003007211 */ /* 0x000fe400078e38ff */
[----:B------:R-:W-:-:S04]  /*00b0*/  SGXT R3, R2, 0x1 ;  /* 0x000000010203781a */ /* 0x000fc80000000200 */
[----:B------:R-:W-:-:S04]  /*00c0*/  LEA.HI R3, R3, R0, RZ, 0x7 ;  /* 0x0000000003037211 */ /* 0x000fc800078f38ff */
[----:B------:R-:W-:-:S04]  /*00d0*/  LOP3.LUT R3, R3, 0xffffff80, RZ, 0xc0, !PT ;  /* 0xffffff8003037812 */ /* 0x000fc800078ec0ff */
[----:B------:R-:W-:Y:S02]  /*00e0*/  IADD3 R13, R0, -R3, RZ ;  /* 0x80000003000d7210 */ /* 0x000fe40007ffe0ff */
[----:B------:R-:W1:Y:S03]  /*00f0*/  LDC.64 R2, c[0x0][0x210] ;  /* 0x00008400ff027b82 */ /* 0x000e660000000a00 */
[----:B--2---:R-:W-:-:S06]  /*0100*/  IMAD.WIDE R6, R13, 0x4, R6 ;  /* 0x000000040d067825 */ /* 0x004fcc00078e0206 */
[----:B------:R-:W2:Y:S01]  /*0110*/  LDG.E.EL R6, desc[UR4][R6.64] ;  /* 0x0000000406067981 */ /* 0x000ea2000c2e1900 */
[----:B----4-:R-:W-:-:S04]  /*0120*/  IMAD.WIDE R4, R13, 0x4, R4 ;  /* 0x000000040d047825 */ /* 0x010fc800078e0204 */
[C---:B-----5:R-:W-:Y:S02]  /*0130*/  IMAD.WIDE R8, R13.reuse, 0x4, R8 ;  /* 0x000000040d087825 */ /* 0x060fe400078e0208 */
[----:B------:R3:W4:Y:S02]  /*0140*/  LDG.E.EL R5, desc[UR4][R4.64] ;  /* 0x0000000404057981 */ /* 0x000724000c2e1900 */
[----:B0-----:R-:W-:Y:S02]  /*0150*/  IMAD.WIDE R10, R13, 0x4, R10 ;  /* 0x000000040d0a7825 */ /* 0x001fe400078e020a */
[----:B------:R-:W5:Y:S02]  /*0160*/  LDG.E.EL R8, desc[UR4][R8.64] ;  /* 0x0000000408087981 */ /* 0x000f64000c2e1900 */
[C---:B-1----:R-:W-:Y:S02]  /*0170*/  IMAD.WIDE R2, R0.reuse, 0x4, R2 ;  /* 0x0000000400027825 */ /* 0x042fe400078e0202 */
[----:B------:R-:W5:Y:S04]  /*0180*/  LDG.E.EL R11, desc[UR4][R10.64] ;  /* 0x000000040a0b7981 */ /* 0x000f68000c2e1900 */
[----:B------:R0:W4:Y:S01]  /*0190*/  LDG.E R12, desc[UR4][R2.64] ;  /* 0x00000004020c7981 */ /* 0x000122000c1e1900 */
[----:B---3--:R-:W-:Y:S01]  /*01a0*/  HFMA2.MMA R4, -RZ, RZ, 1.625, 0 ;  /* 0x3e800000ff047435 */ /* 0x008fe200000001ff */
[----:B0-----:R-:W0:Y:S02]  /*01b0*/  LDC.64 R2, c[0x0][0x238] ;  /* 0x00008e00ff027b82 */ /* 0x001e240000000a00 */
[----:B0-----:R-:W-:-:S04]  /*01c0*/  IMAD.WIDE R2, R0, 0x4, R2 ;  /* 0x0000000400027825 */ /* 0x001fc800078e0202 */
[----:B--2---:R-:W-:-:S04]  /*01d0*/  FADD R6, R6, 9.9999997473787516356e-06 ;  /* 0x3727c5ac06067421 */ /* 0x004fc80000000000 */
[----:B------:R-:W0:Y:S02]  /*01e0*/  MUFU.SQRT R7, R6 ;  /* 0x0000000600077308 */ /* 0x000e240000002000 */
[C---:B0-----:R-:W-:Y:S02]  /*01f0*/  FSETP.GT.AND P0, PT, R7.reuse, 8.50705917302346158658e+37, PT ;  /* 0x7e8000000700780b */ /* 0x041fe40003f04000 */
[----:B------:R-:W-:-:S11]  /*0200*/  FSETP.GEU.AND P1, PT, R7, 1.175494350822287508e-38, PT ;  /* 0x008000000700780b */ /* 0x000fd60003f2e000 */
[----:B------:R-:W-:-:S04]  /*0210*/  @P0 FMUL R7, R7, 0.25 ;  /* 0x3e80000007070820 */ /* 0x000fc80000400000 */
[----:B------:R-:W-:-:S06]  /*0220*/  @!P1 FMUL R7, R7, 16777216 ;  /* 0x4b80000007079820 */ /* 0x000fcc0000400000 */
[----:B------:R-:W0:Y:S01]  /*0230*/  MUFU.RCP R7, R7 ;  /* 0x0000000700077308 */ /* 0x000e220000001000 */
[----:B------:R-:W-:Y:S01]  /*0240*/  FSEL R4, R4, 1, P0 ;  /* 0x3f80000004047808 */ /* 0x000fe20000000000 */
[----:B----4-:R-:W-:-:S04]  /*0250*/  FADD R5, R12, -R5 ;  /* 0x800000050c057221 */ /* 0x010fc80000000000 */
[----:B------:R-:W-:-:S04]  /*0260*/  @!P1 FMUL R4, R4, 16777216 ;  /* 0x4b80000004049820 */ /* 0x000fc80000400000 */
[----:B0-----:R-:W-:-:S04]  /*0270*/  FMUL R4, R7, R4 ;  /* 0x0000000407047220 */ /* 0x001fc80000400000 */
[----:B------:R-:W-:-:S04]  /*0280*/  FMUL R4, R5, R4 ;  /* 0x0000000405047220 */ /* 0x000fc80000400000 */
[----:B-----5:R-:W-:-:S05]  /*0290*/  FFMA R11, R8, R4, R11 ;  /* 0x00000004080b7223 */ /* 0x020fca000000000b */
[----:B------:R-:W-:Y:S01]  /*02a0*/  STG.E desc[UR4][R2.64], R11 ;  /* 0x0000000b02007986 */ /* 0x000fe2000c101904 */
[----:B------:R-:W-:Y:S05]  /*02b0*/  EXIT ;  /* 0x000000000000794d */ /* 0x000fea0003800000 */
.L_x_0:
[----:B------:R-:W-:-:S00]  /*02c0*/  BRA `(.L_x_0) ;  /* 0xfffffffc00fc7947 */ /* 0x000fc0000383ffff */
[----:B------:R-:W-:-:S00]  /*02d0*/  NOP ;  /* 0x0000000000007918 */ /* 0x000fc00000000000 */
        /* <DEDUP_REMOVED lines=10> */
.L_x_1:


//--------------------- .nv.global.init           --------------------------
	.section	.nv.global.init,"aw",@progbits
.nv.global.init:
	.type		_$_str,@object
	.size		_$_str,(_$_str_$_2 - _$_str)
_$_str:
        /*0000*/ 	.byte	0x5f, 0x5f, 0x43, 0x55, 0x44, 0x41, 0x5f, 0x46, 0x54, 0x5a, 0x00
	.type		_$_str_$_2,@object
	.size		_$_str_$_2,(.L_1 - _$_str_$_2)
_$_str_$_2:
        /*000b*/ 	.byte	0x5f, 0x5f, 0x43, 0x55, 0x44, 0x41, 0x5f, 0x50, 0x52, 0x45, 0x43, 0x5f, 0x53, 0x51, 0x52, 0x54
        /*001b*/ 	.byte	0x00
.L_1:


//--------------------- .nv.constant0.triton_poi_fused__native_batch_norm_legit_no_training_46 --------------------------
	.section	.nv.constant0.triton_poi_fused__native_batch_norm_legit_no_training_46,"a",@progbits
	.sectionflags	@""
	.align	4
.nv.constant0.triton_poi_fused__native_batch_norm_legit_no_training_46:
	.zero		580
